//
// Generated by NVIDIA NVVM Compiler
//
// Compiler Build ID: CL-36424714
// Cuda compilation tools, release 13.0, V13.0.88
// Based on NVVM 20.0.0
//

.version 9.0
.target sm_100
.address_size 64

	// .globl	_Z10tlmScatteriiPdS_S_S_dd

.visible .entry _Z10tlmScatteriiPdS_S_S_dd(
	.param .u32 _Z10tlmScatteriiPdS_S_S_dd_param_0,
	.param .u32 _Z10tlmScatteriiPdS_S_S_dd_param_1,
	.param .u64 .ptr .align 1 _Z10tlmScatteriiPdS_S_S_dd_param_2,
	.param .u64 .ptr .align 1 _Z10tlmScatteriiPdS_S_S_dd_param_3,
	.param .u64 .ptr .align 1 _Z10tlmScatteriiPdS_S_S_dd_param_4,
	.param .u64 .ptr .align 1 _Z10tlmScatteriiPdS_S_S_dd_param_5,
	.param .f64 _Z10tlmScatteriiPdS_S_S_dd_param_6,
	.param .f64 _Z10tlmScatteriiPdS_S_S_dd_param_7
)
{
	.reg .pred 	%p<4>;
	.reg .b32 	%r<15>;
	.reg .b64 	%rd<19>;
	.reg .b64 	%fd<36>;

	ld.param.u32 	%r4, [_Z10tlmScatteriiPdS_S_S_dd_param_0];
	ld.param.u32 	%r5, [_Z10tlmScatteriiPdS_S_S_dd_param_1];
	ld.param.u64 	%rd5, [_Z10tlmScatteriiPdS_S_S_dd_param_2];
	ld.param.u64 	%rd6, [_Z10tlmScatteriiPdS_S_S_dd_param_3];
	ld.param.u64 	%rd7, [_Z10tlmScatteriiPdS_S_S_dd_param_4];
	ld.param.u64 	%rd8, [_Z10tlmScatteriiPdS_S_S_dd_param_5];
	ld.param.f64 	%fd1, [_Z10tlmScatteriiPdS_S_S_dd_param_6];
	ld.param.f64 	%fd2, [_Z10tlmScatteriiPdS_S_S_dd_param_7];
	cvta.to.global.u64 	%rd1, %rd8;
	cvta.to.global.u64 	%rd2, %rd7;
	cvta.to.global.u64 	%rd3, %rd6;
	cvta.to.global.u64 	%rd4, %rd5;
	mul.lo.s32 	%r6, %r5, 10;
	mul.wide.s32 	%rd9, %r6, 8;
	add.s64 	%rd10, %rd4, %rd9;
	ld.global.f64 	%fd3, [%rd10+80];
	add.f64 	%fd4, %fd2, %fd3;
	st.global.f64 	[%rd10+80], %fd4;
	add.s64 	%rd11, %rd3, %rd9;
	ld.global.f64 	%fd5, [%rd11+80];
	sub.f64 	%fd6, %fd5, %fd2;
	st.global.f64 	[%rd11+80], %fd6;
	add.s64 	%rd12, %rd2, %rd9;
	ld.global.f64 	%fd7, [%rd12+80];
	sub.f64 	%fd8, %fd7, %fd2;
	st.global.f64 	[%rd12+80], %fd8;
	add.s64 	%rd13, %rd1, %rd9;
	ld.global.f64 	%fd9, [%rd13+80];
	add.f64 	%fd10, %fd2, %fd9;
	st.global.f64 	[%rd13+80], %fd10;
	mov.u32 	%r7, %ctaid.x;
	mov.u32 	%r8, %ntid.x;
	mov.u32 	%r9, %tid.x;
	mad.lo.s32 	%r1, %r7, %r8, %r9;
	mov.u32 	%r10, %ctaid.y;
	mov.u32 	%r11, %ntid.y;
	mov.u32 	%r12, %tid.y;
	mad.lo.s32 	%r13, %r10, %r11, %r12;
	setp.ge.s32 	%p1, %r1, %r4;
	setp.ge.s32 	%p2, %r13, %r5;
	or.pred  	%p3, %p1, %p2;
	@%p3 bra 	$L__BB0_2;
	mad.lo.s32 	%r14, %r5, %r1, %r13;
	mul.wide.s32 	%rd14, %r14, 8;
	add.s64 	%rd15, %rd4, %rd14;
	ld.global.f64 	%fd11, [%rd15];
	add.f64 	%fd12, %fd11, %fd11;
	add.s64 	%rd16, %rd1, %rd14;
	ld.global.f64 	%fd13, [%rd16];
	fma.rn.f64 	%fd14, %fd13, 0d4000000000000000, %fd12;
	add.s64 	%rd17, %rd3, %rd14;
	ld.global.f64 	%fd15, [%rd17];
	add.f64 	%fd16, %fd15, %fd15;
	sub.f64 	%fd17, %fd14, %fd16;
	add.s64 	%rd18, %rd2, %rd14;
	ld.global.f64 	%fd18, [%rd18];
	add.f64 	%fd19, %fd18, %fd18;
	sub.f64 	%fd20, %fd17, %fd19;
	mul.f64 	%fd21, %fd1, 0d4010000000000000;
	div.rn.f64 	%fd22, %fd20, %fd21;
	mul.f64 	%fd23, %fd1, %fd22;
	sub.f64 	%fd24, %fd12, %fd23;
	sub.f64 	%fd25, %fd24, %fd11;
	st.global.f64 	[%rd15], %fd25;
	ld.global.f64 	%fd26, [%rd17];
	fma.rn.f64 	%fd27, %fd26, 0d4000000000000000, %fd23;
	sub.f64 	%fd28, %fd27, %fd26;
	st.global.f64 	[%rd17], %fd28;
	ld.global.f64 	%fd29, [%rd18];
	fma.rn.f64 	%fd30, %fd29, 0d4000000000000000, %fd23;
	sub.f64 	%fd31, %fd30, %fd29;
	st.global.f64 	[%rd18], %fd31;
	ld.global.f64 	%fd32, [%rd16];
	add.f64 	%fd33, %fd32, %fd32;
	sub.f64 	%fd34, %fd33, %fd23;
	sub.f64 	%fd35, %fd34, %fd32;
	st.global.f64 	[%rd16], %fd35;
$L__BB0_2:
	ret;

}
	// .globl	_Z10tlmConnectiiPdS_S_S_dddd
.visible .entry _Z10tlmConnectiiPdS_S_S_dddd(
	.param .u32 _Z10tlmConnectiiPdS_S_S_dddd_param_0,
	.param .u32 _Z10tlmConnectiiPdS_S_S_dddd_param_1,
	.param .u64 .ptr .align 1 _Z10tlmConnectiiPdS_S_S_dddd_param_2,
	.param .u64 .ptr .align 1 _Z10tlmConnectiiPdS_S_S_dddd_param_3,
	.param .u64 .ptr .align 1 _Z10tlmConnectiiPdS_S_S_dddd_param_4,
	.param .u64 .ptr .align 1 _Z10tlmConnectiiPdS_S_S_dddd_param_5,
	.param .f64 _Z10tlmConnectiiPdS_S_S_dddd_param_6,
	.param .f64 _Z10tlmConnectiiPdS_S_S_dddd_param_7,
	.param .f64 _Z10tlmConnectiiPdS_S_S_dddd_param_8,
	.param .f64 _Z10tlmConnectiiPdS_S_S_dddd_param_9
)
{
	.reg .pred 	%p<14>;
	.reg .b32 	%r<23>;
	.reg .b64 	%rd<24>;
	.reg .b64 	%fd<17>;

	ld.param.u32 	%r5, [_Z10tlmConnectiiPdS_S_S_dddd_param_0];
	ld.param.u32 	%r7, [_Z10tlmConnectiiPdS_S_S_dddd_param_1];
	ld.param.u64 	%rd5, [_Z10tlmConnectiiPdS_S_S_dddd_param_2];
	ld.param.u64 	%rd6, [_Z10tlmConnectiiPdS_S_S_dddd_param_3];
	ld.param.u64 	%rd7, [_Z10tlmConnectiiPdS_S_S_dddd_param_4];
	ld.param.u64 	%rd8, [_Z10tlmConnectiiPdS_S_S_dddd_param_5];
	ld.param.f64 	%fd1, [_Z10tlmConnectiiPdS_S_S_dddd_param_6];
	ld.param.f64 	%fd2, [_Z10tlmConnectiiPdS_S_S_dddd_param_7];
	ld.param.f64 	%fd3, [_Z10tlmConnectiiPdS_S_S_dddd_param_8];
	ld.param.f64 	%fd4, [_Z10tlmConnectiiPdS_S_S_dddd_param_9];
	cvta.to.global.u64 	%rd1, %rd7;
	cvta.to.global.u64 	%rd2, %rd5;
	cvta.to.global.u64 	%rd3, %rd8;
	cvta.to.global.u64 	%rd4, %rd6;
	mov.u32 	%r8, %ctaid.x;
	mov.u32 	%r9, %ntid.x;
	mov.u32 	%r10, %tid.x;
	mad.lo.s32 	%r1, %r8, %r9, %r10;
	mov.u32 	%r11, %ctaid.y;
	mov.u32 	%r12, %ntid.y;
	mov.u32 	%r13, %tid.y;
	mad.lo.s32 	%r14, %r11, %r12, %r13;
	setp.ge.s32 	%p1, %r1, %r5;
	setp.ge.s32 	%p2, %r14, %r7;
	or.pred  	%p3, %p1, %p2;
	@%p3 bra 	$L__BB1_13;
	setp.lt.s32 	%p4, %r1, 1;
	add.s32 	%r3, %r7, -1;
	setp.ge.u32 	%p5, %r14, %r3;
	or.pred  	%p6, %p4, %p5;
	@%p6 bra 	$L__BB1_3;
	mul.lo.s32 	%r15, %r7, %r1;
	add.s32 	%r16, %r15, %r14;
	mul.wide.u32 	%rd9, %r16, 8;
	add.s64 	%rd10, %rd4, %rd9;
	ld.global.f64 	%fd5, [%rd10];
	sub.s32 	%r17, %r15, %r7;
	add.s32 	%r18, %r17, %r14;
	mul.wide.u32 	%rd11, %r18, 8;
	add.s64 	%rd12, %rd3, %rd11;
	ld.global.f64 	%fd6, [%rd12];
	st.global.f64 	[%rd10], %fd6;
	st.global.f64 	[%rd12], %fd5;
$L__BB1_3:
	add.s32 	%r4, %r5, -1;
	setp.ge.s32 	%p7, %r1, %r4;
	setp.eq.s32 	%p8, %r14, 0;
	or.pred  	%p9, %p7, %p8;
	@%p9 bra 	$L__BB1_5;
	mad.lo.s32 	%r19, %r7, %r1, %r14;
	mul.wide.s32 	%rd13, %r19, 8;
	add.s64 	%rd14, %rd2, %rd13;
	ld.global.f64 	%fd7, [%rd14];
	add.s64 	%rd15, %rd1, %rd13;
	ld.global.f64 	%fd8, [%rd15+-8];
	st.global.f64 	[%rd14], %fd8;
	st.global.f64 	[%rd15+-8], %fd7;
$L__BB1_5:
	setp.ne.s32 	%p10, %r14, %r3;
	@%p10 bra 	$L__BB1_7;
	mad.lo.s32 	%r20, %r7, %r1, %r14;
	mul.wide.s32 	%rd16, %r20, 8;
	add.s64 	%rd17, %rd1, %rd16;
	ld.global.f64 	%fd9, [%rd17];
	mul.f64 	%fd10, %fd4, %fd9;
	st.global.f64 	[%rd17], %fd10;
$L__BB1_7:
	setp.ne.s32 	%p11, %r14, 0;
	@%p11 bra 	$L__BB1_9;
	mul.lo.s32 	%r21, %r7, %r1;
	mul.wide.s32 	%rd18, %r21, 8;
	add.s64 	%rd19, %rd2, %rd18;
	ld.global.f64 	%fd11, [%rd19];
	mul.f64 	%fd12, %fd3, %fd11;
	st.global.f64 	[%rd19], %fd12;
$L__BB1_9:
	setp.ne.s32 	%p12, %r1, %r4;
	@%p12 bra 	$L__BB1_11;
	mad.lo.s32 	%r22, %r7, %r1, %r14;
	mul.wide.s32 	%rd20, %r22, 8;
	add.s64 	%rd21, %rd3, %rd20;
	ld.global.f64 	%fd13, [%rd21];
	mul.f64 	%fd14, %fd2, %fd13;
	st.global.f64 	[%rd21], %fd14;
$L__BB1_11:
	setp.ne.s32 	%p13, %r1, 0;
	@%p13 bra 	$L__BB1_13;
	mul.wide.u32 	%rd22, %r14, 8;
	add.s64 	%rd23, %rd4, %rd22;
	ld.global.f64 	%fd15, [%rd23];
	mul.f64 	%fd16, %fd1, %fd15;
	st.global.f64 	[%rd23], %fd16;
$L__BB1_13:
	ret;

}


// ===== COMPILED SASS (sm_100) =====

	.target	sm_100

	.elftype	@"ET_EXEC"


//--------------------- .note.nv.tkinfo           --------------------------
	.section	.note.nv.tkinfo,"",@"SHT_NOTE"
	.sectionflags	@"SHF_NOTE_NV_TKINFO"
	.tkinfo
        /*0018*/ 	.word	0x00000002
        /*0030*/ 	.string	""
        /*0030*/ 	.string	"ptxas"
        /*0030*/ 	.string	"Cuda compilation tools, release 13.0, V13.0.88"
        /*0030*/ 	.string	"Build cuda_13.0.r13.0/compiler.36424714_0"
        /*0030*/ 	.string	"-arch sm_100 -m 64 "



//--------------------- .note.nv.cuinfo           --------------------------
	.section	.note.nv.cuinfo,"",@"SHT_NOTE"
	.sectionflags	@"SHF_NOTE_NV_CUINFO"
        /*0018*/ 	.short	0x0002
        /*001a*/ 	.short	0x0064
        /*001c*/ 	.short	0x0082
	.zero		2


//--------------------- .nv.info                  --------------------------
	.section	.nv.info,"",@"SHT_CUDA_INFO"
	.align	4


	//----- nvinfo : EIATTR_REGCOUNT
	.align		4
        /*0000*/ 	.byte	0x04, 0x2f
        /*0002*/ 	.short	(.L_1 - .L_0)
	.align		4
.L_0:
        /*0004*/ 	.word	index@(_Z10tlmScatteriiPdS_S_S_dd)
        /*0008*/ 	.word	0x00000022


	//----- nvinfo : EIATTR_FRAME_SIZE
	.align		4
.L_1:
        /*000c*/ 	.byte	0x04, 0x11
        /*000e*/ 	.short	(.L_3 - .L_2)
	.align		4
.L_2:
        /*0010*/ 	.word	index@($__internal_0_$__cuda_sm20_div_rn_f64_full)
        /*0014*/ 	.word	0x00000000


	//----- nvinfo : EIATTR_FRAME_SIZE
	.align		4
.L_3:
        /*0018*/ 	.byte	0x04, 0x11
        /*001a*/ 	.short	(.L_5 - .L_4)
	.align		4
.L_4:
        /*001c*/ 	.word	index@(_Z10tlmScatteriiPdS_S_S_dd)
        /*0020*/ 	.word	0x00000000


	//----- nvinfo : EIATTR_REGCOUNT
	.align		4
.L_5:
        /*0024*/ 	.byte	0x04, 0x2f
        /*0026*/ 	.short	(.L_7 - .L_6)
	.align		4
.L_6:
        /*0028*/ 	.word	index@(_Z10tlmConnectiiPdS_S_S_dddd)
        /*002c*/ 	.word	0x0000001c


	//----- nvinfo : EIATTR_FRAME_SIZE
	.align		4
.L_7:
        /*0030*/ 	.byte	0x04, 0x11
        /*0032*/ 	.short	(.L_9 - .L_8)
	.align		4
.L_8:
        /*0034*/ 	.word	index@(_Z10tlmConnectiiPdS_S_S_dddd)
        /*0038*/ 	.word	0x00000000


	//----- nvinfo : EIATTR_MIN_STACK_SIZE
	.align		4
.L_9:
        /*003c*/ 	.byte	0x04, 0x12
        /*003e*/ 	.short	(.L_11 - .L_10)
	.align		4
.L_10:
        /*0040*/ 	.word	index@(_Z10tlmConnectiiPdS_S_S_dddd)
        /*0044*/ 	.word	0x00000000


	//----- nvinfo : EIATTR_MIN_STACK_SIZE
	.align		4
.L_11:
        /*0048*/ 	.byte	0x04, 0x12
        /*004a*/ 	.short	(.L_13 - .L_12)
	.align		4
.L_12:
        /*004c*/ 	.word	index@(_Z10tlmScatteriiPdS_S_S_dd)
        /*0050*/ 	.word	0x00000000
.L_13:


//--------------------- .nv.compat                --------------------------
	.section	.nv.compat,"",@"SHT_CUDA_COMPAT_INFO"
	.align	4
        /*0000*/ 	.byte	0x02, 0x09, 0x00, 0x00, 0x02, 0x02, 0x01, 0x00, 0x02, 0x05, 0x05, 0x00, 0x03, 0x07, 0x01, 0x01
        /*0010*/ 	.byte	0x02, 0x03, 0x00, 0x00, 0x02, 0x06, 0x01, 0x00, 0x04, 0x0b, 0x08, 0x00, 0x01, 0x00, 0x00, 0x00
        /*0020*/ 	.byte	0x00, 0x00, 0x00, 0x00


//--------------------- .nv.info._Z10tlmConnectiiPdS_S_S_dddd --------------------------
	.section	.nv.info._Z10tlmConnectiiPdS_S_S_dddd,"",@"SHT_CUDA_INFO"
	.sectionflags	@""
	.align	4


	//----- nvinfo : EIATTR_CUDA_API_VERSION
	.align		4
        /*0000*/ 	.byte	0x04, 0x37
        /*0002*/ 	.short	(.L_15 - .L_14)
.L_14:
        /*0004*/ 	.word	0x00000082


	//----- nvinfo : EIATTR_KPARAM_INFO
	.align		4
.L_15:
        /*0008*/ 	.byte	0x04, 0x17
        /*000a*/ 	.short	(.L_17 - .L_16)
.L_16:
        /*000c*/ 	.word	0x00000000
        /*0010*/ 	.short	0x0009
        /*0012*/ 	.short	0x0040
        /*0014*/ 	.byte	0x00, 0xf0, 0x21, 0x00


	//----- nvinfo : EIATTR_KPARAM_INFO
	.align		4
.L_17:
        /*0018*/ 	.byte	0x04, 0x17
        /*001a*/ 	.short	(.L_19 - .L_18)
.L_18:
        /*001c*/ 	.word	0x00000000
        /*0020*/ 	.short	0x0008
        /*0022*/ 	.short	0x0038
        /*0024*/ 	.byte	0x00, 0xf0, 0x21, 0x00


	//----- nvinfo : EIATTR_KPARAM_INFO
	.align		4
.L_19:
        /*0028*/ 	.byte	0x04, 0x17
        /*002a*/ 	.short	(.L_21 - .L_20)
.L_20:
        /*002c*/ 	.word	0x00000000
        /*0030*/ 	.short	0x0007
        /*0032*/ 	.short	0x0030
        /*0034*/ 	.byte	0x00, 0xf0, 0x21, 0x00


	//----- nvinfo : EIATTR_KPARAM_INFO
	.align		4
.L_21:
        /*0038*/ 	.byte	0x04, 0x17
        /*003a*/ 	.short	(.L_23 - .L_22)
.L_22:
        /*003c*/ 	.word	0x00000000
        /*0040*/ 	.short	0x0006
        /*0042*/ 	.short	0x0028
        /*0044*/ 	.byte	0x00, 0xf0, 0x21, 0x00


	//----- nvinfo : EIATTR_KPARAM_INFO
	.align		4
.L_23:
        /*0048*/ 	.byte	0x04, 0x17
        /*004a*/ 	.short	(.L_25 - .L_24)
.L_24:
        /*004c*/ 	.word	0x00000000
        /*0050*/ 	.short	0x0005
        /*0052*/ 	.short	0x0020
        /*0054*/ 	.byte	0x00, 0xf5, 0x21, 0x00


	//----- nvinfo : EIATTR_KPARAM_INFO
	.align		4
.L_25:
        /*0058*/ 	.byte	0x04, 0x17
        /*005a*/ 	.short	(.L_27 - .L_26)
.L_26:
        /*005c*/ 	.word	0x00000000
        /*0060*/ 	.short	0x0004
        /*0062*/ 	.short	0x0018
        /*0064*/ 	.byte	0x00, 0xf5, 0x21, 0x00


	//----- nvinfo : EIATTR_KPARAM_INFO
	.align		4
.L_27:
        /*0068*/ 	.byte	0x04, 0x17
        /*006a*/ 	.short	(.L_29 - .L_28)
.L_28:
        /*006c*/ 	.word	0x00000000
        /*0070*/ 	.short	0x0003
        /*0072*/ 	.short	0x0010
        /*0074*/ 	.byte	0x00, 0xf5, 0x21, 0x00


	//----- nvinfo : EIATTR_KPARAM_INFO
	.align		4
.L_29:
        /*0078*/ 	.byte	0x04, 0x17
        /*007a*/ 	.short	(.L_31 - .L_30)
.L_30:
        /*007c*/ 	.word	0x00000000
        /*0080*/ 	.short	0x0002
        /*0082*/ 	.short	0x0008
        /*0084*/ 	.byte	0x00, 0xf5, 0x21, 0x00


	//----- nvinfo : EIATTR_KPARAM_INFO
	.align		4
.L_31:
        /*0088*/ 	.byte	0x04, 0x17
        /*008a*/ 	.short	(.L_33 - .L_32)
.L_32:
        /*008c*/ 	.word	0x00000000
        /*0090*/ 	.short	0x0001
        /*0092*/ 	.short	0x0004
        /*0094*/ 	.byte	0x00, 0xf0, 0x11, 0x00


	//----- nvinfo : EIATTR_KPARAM_INFO
	.align		4
.L_33:
        /*0098*/ 	.byte	0x04, 0x17
        /*009a*/ 	.short	(.L_35 - .L_34)
.L_34:
        /*009c*/ 	.word	0x00000000
        /*00a0*/ 	.short	0x0000
        /*00a2*/ 	.short	0x0000
        /*00a4*/ 	.byte	0x00, 0xf0, 0x11, 0x00


	//----- nvinfo : EIATTR_SPARSE_MMA_MASK
	.align		4
.L_35:
        /*00a8*/ 	.byte	0x03, 0x50
        /*00aa*/ 	.short	0x0000


	//----- nvinfo : EIATTR_MAXREG_COUNT
	.align		4
        /*00ac*/ 	.byte	0x03, 0x1b
        /*00ae*/ 	.short	0x00ff


	//----- nvinfo : EIATTR_MERCURY_ISA_VERSION
	.align		4
        /*00b0*/ 	.byte	0x03, 0x5f
        /*00b2*/ 	.short	0x0101


	//----- nvinfo : EIATTR_VRC_CTA_INIT_COUNT
	.align		4
        /*00b4*/ 	.byte	0x02, 0x4a
	.zero		1
	.zero		1


	//----- nvinfo : EIATTR_EXIT_INSTR_OFFSETS
	.align		4
        /*00b8*/ 	.byte	0x04, 0x1c
        /*00ba*/ 	.short	(.L_37 - .L_36)


	//   ....[0]....
.L_36:
        /*00bc*/ 	.word	0x000000c0


	//   ....[1]....
        /*00c0*/ 	.word	0x00000440


	//   ....[2]....
        /*00c4*/ 	.word	0x000004b0


	//----- nvinfo : EIATTR_CRS_STACK_SIZE
	.align		4
.L_37:
        /*00c8*/ 	.byte	0x04, 0x1e
        /*00ca*/ 	.short	(.L_39 - .L_38)
.L_38:
        /*00cc*/ 	.word	0x00000000


	//----- nvinfo : EIATTR_CBANK_PARAM_SIZE
	.align		4
.L_39:
        /*00d0*/ 	.byte	0x03, 0x19
        /*00d2*/ 	.short	0x0048


	//----- nvinfo : EIATTR_PARAM_CBANK
	.align		4
        /*00d4*/ 	.byte	0x04, 0x0a
        /*00d6*/ 	.short	(.L_41 - .L_40)
	.align		4
.L_40:
        /*00d8*/ 	.word	index@(.nv.constant0._Z10tlmConnectiiPdS_S_S_dddd)
        /*00dc*/ 	.short	0x0380
        /*00de*/ 	.short	0x0048


	//----- nvinfo : EIATTR_SW_WAR
	.align		4
.L_41:
        /*00e0*/ 	.byte	0x04, 0x36
        /*00e2*/ 	.short	(.L_43 - .L_42)
.L_42:
        /*00e4*/ 	.word	0x00000008
.L_43:


//--------------------- .nv.info._Z10tlmScatteriiPdS_S_S_dd --------------------------
	.section	.nv.info._Z10tlmScatteriiPdS_S_S_dd,"",@"SHT_CUDA_INFO"
	.sectionflags	@""
	.align	4


	//----- nvinfo : EIATTR_CUDA_API_VERSION
	.align		4
        /*0000*/ 	.byte	0x04, 0x37
        /*0002*/ 	.short	(.L_45 - .L_44)
.L_44:
        /*0004*/ 	.word	0x00000082


	//----- nvinfo : EIATTR_KPARAM_INFO
	.align		4
.L_45:
        /*0008*/ 	.byte	0x04, 0x17
        /*000a*/ 	.short	(.L_47 - .L_46)
.L_46:
        /*000c*/ 	.word	0x00000000
        /*0010*/ 	.short	0x0007
        /*0012*/ 	.short	0x0030
        /*0014*/ 	.byte	0x00, 0xf0, 0x21, 0x00


	//----- nvinfo : EIATTR_KPARAM_INFO
	.align		4
.L_47:
        /*0018*/ 	.byte	0x04, 0x17
        /*001a*/ 	.short	(.L_49 - .L_48)
.L_48:
        /*001c*/ 	.word	0x00000000
        /*0020*/ 	.short	0x0006
        /*0022*/ 	.short	0x0028
        /*0024*/ 	.byte	0x00, 0xf0, 0x21, 0x00


	//----- nvinfo : EIATTR_KPARAM_INFO
	.align		4
.L_49:
        /*0028*/ 	.byte	0x04, 0x17
        /*002a*/ 	.short	(.L_51 - .L_50)
.L_50:
        /*002c*/ 	.word	0x00000000
        /*0030*/ 	.short	0x0005
        /*0032*/ 	.short	0x0020
        /*0034*/ 	.byte	0x00, 0xf5, 0x21, 0x00


	//----- nvinfo : EIATTR_KPARAM_INFO
	.align		4
.L_51:
        /*0038*/ 	.byte	0x04, 0x17
        /*003a*/ 	.short	(.L_53 - .L_52)
.L_52:
        /*003c*/ 	.word	0x00000000
        /*0040*/ 	.short	0x0004
        /*0042*/ 	.short	0x0018
        /*0044*/ 	.byte	0x00, 0xf5, 0x21, 0x00


	//----- nvinfo : EIATTR_KPARAM_INFO
	.align		4
.L_53:
        /*0048*/ 	.byte	0x04, 0x17
        /*004a*/ 	.short	(.L_55 - .L_54)
.L_54:
        /*004c*/ 	.word	0x00000000
        /*0050*/ 	.short	0x0003
        /*0052*/ 	.short	0x0010
        /*0054*/ 	.byte	0x00, 0xf5, 0x21, 0x00


	//----- nvinfo : EIATTR_KPARAM_INFO
	.align		4
.L_55:
        /*0058*/ 	.byte	0x04, 0x17
        /*005a*/ 	.short	(.L_57 - .L_56)
.L_56:
        /*005c*/ 	.word	0x00000000
        /*0060*/ 	.short	0x0002
        /*0062*/ 	.short	0x0008
        /*0064*/ 	.byte	0x00, 0xf5, 0x21, 0x00


	//----- nvinfo : EIATTR_KPARAM_INFO
	.align		4
.L_57:
        /*0068*/ 	.byte	0x04, 0x17
        /*006a*/ 	.short	(.L_59 - .L_58)
.L_58:
        /*006c*/ 	.word	0x00000000
        /*0070*/ 	.short	0x0001
        /*0072*/ 	.short	0x0004
        /*0074*/ 	.byte	0x00, 0xf0, 0x11, 0x00


	//----- nvinfo : EIATTR_KPARAM_INFO
	.align		4
.L_59:
        /*0078*/ 	.byte	0x04, 0x17
        /*007a*/ 	.short	(.L_61 - .L_60)
.L_60:
        /*007c*/ 	.word	0x00000000
        /*0080*/ 	.short	0x0000
        /*0082*/ 	.short	0x0000
        /*0084*/ 	.byte	0x00, 0xf0, 0x11, 0x00


	//----- nvinfo : EIATTR_SPARSE_MMA_MASK
	.align		4
.L_61:
        /*0088*/ 	.byte	0x03, 0x50
        /*008a*/ 	.short	0x0000


	//----- nvinfo : EIATTR_MAXREG_COUNT
	.align		4
        /*008c*/ 	.byte	0x03, 0x1b
        /*008e*/ 	.short	0x00ff


	//----- nvinfo : EIATTR_MERCURY_ISA_VERSION
	.align		4
        /*0090*/ 	.byte	0x03, 0x5f
        /*0092*/ 	.short	0x0101


	//----- nvinfo : EIATTR_VRC_CTA_INIT_COUNT
	.align		4
        /*0094*/ 	.byte	0x02, 0x4a
	.zero		1
	.zero		1


	//----- nvinfo : EIATTR_EXIT_INSTR_OFFSETS
	.align		4
        /*0098*/ 	.byte	0x04, 0x1c
        /*009a*/ 	.short	(.L_63 - .L_62)


	//   ....[0]....
.L_62:
        /*009c*/ 	.word	0x00000230


	//   ....[1]....
        /*00a0*/ 	.word	0x000005b0


	//----- nvinfo : EIATTR_CRS_STACK_SIZE
	.align		4
.L_63:
        /*00a4*/ 	.byte	0x04, 0x1e
        /*00a6*/ 	.short	(.L_65 - .L_64)
.L_64:
        /*00a8*/ 	.word	0x00000000


	//----- nvinfo : EIATTR_CBANK_PARAM_SIZE
	.align		4
.L_65:
        /*00ac*/ 	.byte	0x03, 0x19
        /*00ae*/ 	.short	0x0038


	//----- nvinfo : EIATTR_PARAM_CBANK
	.align		4
        /*00b0*/ 	.byte	0x04, 0x0a
        /*00b2*/ 	.short	(.L_67 - .L_66)
	.align		4
.L_66:
        /*00b4*/ 	.word	index@(.nv.constant0._Z10tlmScatteriiPdS_S_S_dd)
        /*00b8*/ 	.short	0x0380
        /*00ba*/ 	.short	0x0038


	//----- nvinfo : EIATTR_SW_WAR
	.align		4
.L_67:
        /*00bc*/ 	.byte	0x04, 0x36
        /*00be*/ 	.short	(.L_69 - .L_68)
.L_68:
        /*00c0*/ 	.word	0x00000008
.L_69:


//--------------------- .nv.callgraph             --------------------------
	.section	.nv.callgraph,"",@"SHT_CUDA_CALLGRAPH"
	.align	4
	.sectionentsize	8
	.align		4
        /*0000*/ 	.word	0x00000000
	.align		4
        /*0004*/ 	.word	0xffffffff
	.align		4
        /*0008*/ 	.word	0x00000000
	.align		4
        /*000c*/ 	.word	0xfffffffe
	.align		4
        /*0010*/ 	.word	0x00000000
	.align		4
        /*0014*/ 	.word	0xfffffffd
	.align		4
        /*0018*/ 	.word	0x00000000
	.align		4
        /*001c*/ 	.word	0xfffffffc


//--------------------- .text._Z10tlmConnectiiPdS_S_S_dddd --------------------------
	.section	.text._Z10tlmConnectiiPdS_S_S_dddd,"ax",@progbits
	.align	128
        .global         _Z10tlmConnectiiPdS_S_S_dddd
        .type           _Z10tlmConnectiiPdS_S_S_dddd,@function
        .size           _Z10tlmConnectiiPdS_S_S_dddd,(.L_x_12 - _Z10tlmConnectiiPdS_S_S_dddd)
        .other          _Z10tlmConnectiiPdS_S_S_dddd,@"STO_CUDA_ENTRY STV_DEFAULT"
_Z10tlmConnectiiPdS_S_S_dddd:
.text._Z10tlmConnectiiPdS_S_S_dddd:
[----:B------:R-:W-:Y:S01]  /*0000*/  LDC R1, c[0x0][0x37c] ;  /* 0x0000df00ff017b82 */ /* 0x000fe20000000800 */
[----:B------:R-:W0:Y:S07]  /*0010*/  S2R R7, SR_TID.Y ;  /* 0x0000000000077919 */ /* 0x000e2e0000002200 */
[----:B------:R-:W1:Y:S01]  /*0020*/  LDC R4, c[0x0][0x360] ;  /* 0x0000d800ff047b82 */ /* 0x000e620000000800 */
[----:B------:R-:W1:Y:S07]  /*0030*/  S2R R5, SR_TID.X ;  /* 0x0000000000057919 */ /* 0x000e6e0000002100 */
[----:B------:R-:W0:Y:S08]  /*0040*/  S2UR UR5, SR_CTAID.Y ;  /* 0x00000000000579c3 */ /* 0x000e300000002600 */
[----:B------:R-:W0:Y:S08]  /*0050*/  LDC R0, c[0x0][0x364] ;  /* 0x0000d900ff007b82 */ /* 0x000e300000000800 */
[----:B------:R-:W1:Y:S08]  /*0060*/  S2UR UR4, SR_CTAID.X ;  /* 0x00000000000479c3 */ /* 0x000e700000002500 */
[----:B------:R-:W2:Y:S01]  /*0070*/  LDC.64 R2, c[0x0][0x380] ;  /* 0x0000e000ff027b82 */ /* 0x000ea20000000a00 */
[----:B0-----:R-:W-:-:S02]  /*0080*/  IMAD R0, R0, UR5, R7 ;  /* 0x0000000500007c24 */ /* 0x001fc4000f8e0207 */
[----:B-1----:R-:W-:-:S03]  /*0090*/  IMAD R4, R4, UR4, R5 ;  /* 0x0000000404047c24 */ /* 0x002fc6000f8e0205 */
[----:B--2---:R-:W-:-:S04]  /*00a0*/  ISETP.GE.AND P0, PT, R0, R3, PT ;  /* 0x000000030000720c */ /* 0x004fc80003f06270 */
[----:B------:R-:W-:-:S13]  /*00b0*/  ISETP.GE.OR P0, PT, R4, R2, P0 ;  /* 0x000000020400720c */ /* 0x000fda0000706670 */
[----:B------:R-:W-:Y:S05]  /*00c0*/  @P0 EXIT ;  /* 0x000000000000094d */ /* 0x000fea0003800000 */
[----:B------:R-:W-:Y:S01]  /*00d0*/  IADD3 R9, PT, PT, R3, -0x1, RZ ;  /* 0xffffffff03097810 */ /* 0x000fe20007ffe0ff */
[----:B------:R-:W0:Y:S03]  /*00e0*/  LDCU.64 UR4, c[0x0][0x358] ;  /* 0x00006b00ff0477ac */ /* 0x000e260008000a00 */
[----:B------:R-:W-:-:S04]  /*00f0*/  ISETP.GE.U32.AND P0, PT, R0, R9, PT ;  /* 0x000000090000720c */ /* 0x000fc80003f06070 */
[----:B------:R-:W-:-:S13]  /*0100*/  ISETP.LT.OR P0, PT, R4, 0x1, P0 ;  /* 0x000000010400780c */ /* 0x000fda0000701670 */
[----:B------:R-:W1:Y:S01]  /*0110*/  @!P0 LDC.64 R12, c[0x0][0x3a0] ;  /* 0x0000e800ff0c8b82 */ /* 0x000e620000000a00 */
[----:B------:R-:W-:-:S05]  /*0120*/  @!P0 IMAD R5, R4, R3, -R3 ;  /* 0x0000000304058224 */ /* 0x000fca00078e0a03 */
[----:B------:R-:W-:Y:S01]  /*0130*/  @!P0 IADD3 R7, PT, PT, R0, R5, RZ ;  /* 0x0000000500078210 */ /* 0x000fe20007ffe0ff */
[----:B------:R-:W-:Y:S01]  /*0140*/  @!P0 IMAD R5, R4, R3, R0 ;  /* 0x0000000304058224 */ /* 0x000fe200078e0200 */
[----:B------:R-:W2:Y:S03]  /*0150*/  @!P0 LDC.64 R14, c[0x0][0x390] ;  /* 0x0000e400ff0e8b82 */ /* 0x000ea60000000a00 */
[----:B-1----:R-:W-:-:S05]  /*0160*/  @!P0 IMAD.WIDE.U32 R12, R7, 0x8, R12 ;  /* 0x00000008070c8825 */ /* 0x002fca00078e000c */
[----:B0-----:R-:W3:Y:S01]  /*0170*/  @!P0 LDG.E.64 R18, desc[UR4][R12.64] ;  /* 0x000000040c128981 */ /* 0x001ee2000c1e1b00 */
[----:B--2---:R-:W-:-:S05]  /*0180*/  @!P0 IMAD.WIDE.U32 R14, R5, 0x8, R14 ;  /* 0x00000008050e8825 */ /* 0x004fca00078e000e */
[----:B------:R-:W2:Y:S01]  /*0190*/  @!P0 LDG.E.64 R16, desc[UR4][R14.64] ;  /* 0x000000040e108981 */ /* 0x000ea2000c1e1b00 */
[----:B------:R-:W-:Y:S02]  /*01a0*/  IADD3 R5, PT, PT, R2, -0x1, RZ ;  /* 0xffffffff02057810 */ /* 0x000fe40007ffe0ff */
[----:B------:R-:W-:-:S04]  /*01b0*/  ISETP.NE.AND P1, PT, R0, RZ, PT ;  /* 0x000000ff0000720c */ /* 0x000fc80003f25270 */
[----:B------:R-:W-:-:S13]  /*01c0*/  ISETP.GE.OR P1, PT, R4, R5, !P1 ;  /* 0x000000050400720c */ /* 0x000fda0004f26670 */
[----:B------:R-:W0:Y:S08]  /*01d0*/  @!P1 LDC.64 R6, c[0x0][0x398] ;  /* 0x0000e600ff069b82 */ /* 0x000e300000000a00 */
[----:B------:R-:W1:Y:S01]  /*01e0*/  @!P1 LDC.64 R10, c[0x0][0x388] ;  /* 0x0000e200ff0a9b82 */ /* 0x000e620000000a00 */
[----:B------:R-:W-:-:S04]  /*01f0*/  @!P1 IMAD R21, R4, R3, R0 ;  /* 0x0000000304159224 */ /* 0x000fc800078e0200 */
[----:B0-----:R-:W-:-:S04]  /*0200*/  @!P1 IMAD.WIDE R6, R21, 0x8, R6 ;  /* 0x0000000815069825 */ /* 0x001fc800078e0206 */
[----:B-1----:R-:W-:Y:S01]  /*0210*/  @!P1 IMAD.WIDE R10, R21, 0x8, R10 ;  /* 0x00000008150a9825 */ /* 0x002fe200078e020a */
[----:B---3--:R-:W-:Y:S04]  /*0220*/  @!P0 STG.E.64 desc[UR4][R14.64], R18 ;  /* 0x000000120e008986 */ /* 0x008fe8000c101b04 */
[----:B--2---:R0:W-:Y:S04]  /*0230*/  @!P0 STG.E.64 desc[UR4][R12.64], R16 ;  /* 0x000000100c008986 */ /* 0x0041e8000c101b04 */
[----:B------:R-:W2:Y:S04]  /*0240*/  @!P1 LDG.E.64 R22, desc[UR4][R6.64+-0x8] ;  /* 0xfffff80406169981 */ /* 0x000ea8000c1e1b00 */
[----:B------:R-:W3:Y:S01]  /*0250*/  @!P1 LDG.E.64 R20, desc[UR4][R10.64] ;  /* 0x000000040a149981 */ /* 0x000ee2000c1e1b00 */
[----:B------:R-:W-:-:S13]  /*0260*/  ISETP.NE.AND P2, PT, R0, R9, PT ;  /* 0x000000090000720c */ /* 0x000fda0003f45270 */
[----:B------:R-:W1:Y:S01]  /*0270*/  @!P2 LDC.64 R8, c[0x0][0x398] ;  /* 0x0000e600ff08ab82 */ /* 0x000e620000000a00 */
[----:B------:R-:W-:Y:S01]  /*0280*/  @!P2 IMAD R25, R4, R3, R0 ;  /* 0x000000030419a224 */ /* 0x000fe200078e0200 */
[----:B------:R-:W-:-:S06]  /*0290*/  ISETP.NE.AND P0, PT, R0, RZ, PT ;  /* 0x000000ff0000720c */ /* 0x000fcc0003f05270 */
[----:B0-----:R-:W0:Y:S08]  /*02a0*/  @!P2 LDC.64 R12, c[0x0][0x3c0] ;  /* 0x0000f000ff0cab82 */ /* 0x001e300000000a00 */
[----:B------:R-:W4:Y:S01]  /*02b0*/  @!P0 LDC.64 R14, c[0x0][0x388] ;  /* 0x0000e200ff0e8b82 */ /* 0x000f220000000a00 */
[----:B-1----:R-:W-:Y:S01]  /*02c0*/  @!P2 IMAD.WIDE R8, R25, 0x8, R8 ;  /* 0x000000081908a825 */ /* 0x002fe200078e0208 */
[----:B--2---:R1:W-:Y:S04]  /*02d0*/  @!P1 STG.E.64 desc[UR4][R10.64], R22 ;  /* 0x000000160a009986 */ /* 0x0043e8000c101b04 */
[----:B---3--:R2:W-:Y:S04]  /*02e0*/  @!P1 STG.E.64 desc[UR4][R6.64+-0x8], R20 ;  /* 0xfffff81406009986 */ /* 0x0085e8000c101b04 */
[----:B------:R-:W0:Y:S01]  /*02f0*/  @!P2 LDG.E.64 R24, desc[UR4][R8.64] ;  /* 0x000000040818a981 */ /* 0x000e22000c1e1b00 */
[----:B------:R-:W-:Y:S01]  /*0300*/  @!P0 IMAD R17, R4, R3, RZ ;  /* 0x0000000304118224 */ /* 0x000fe200078e02ff */
[----:B-1----:R-:W1:Y:S01]  /*0310*/  @!P0 LDC.64 R10, c[0x0][0x3b8] ;  /* 0x0000ee00ff0a8b82 */ /* 0x002e620000000a00 */
[----:B0-----:R-:W-:-:S02]  /*0320*/  @!P2 DMUL R24, R24, R12 ;  /* 0x0000000c1818a228 */ /* 0x001fc40000000000 */
[----:B----4-:R-:W-:-:S05]  /*0330*/  @!P0 IMAD.WIDE R12, R17, 0x8, R14 ;  /* 0x00000008110c8825 */ /* 0x010fca00078e020e */
[----:B------:R2:W-:Y:S04]  /*0340*/  @!P2 STG.E.64 desc[UR4][R8.64], R24 ;  /* 0x000000180800a986 */ /* 0x0005e8000c101b04 */
[----:B------:R-:W1:Y:S01]  /*0350*/  @!P0 LDG.E.64 R14, desc[UR4][R12.64] ;  /* 0x000000040c0e8981 */ /* 0x000e62000c1e1b00 */
[C---:B------:R-:W-:Y:S01]  /*0360*/  ISETP.NE.AND P1, PT, R4.reuse, R5, PT ;  /* 0x000000050400720c */ /* 0x040fe20003f25270 */
[----:B------:R-:W-:Y:S01]  /*0370*/  BSSY.RECONVERGENT B0, `(.L_x_0) ;  /* 0x000000c000007945 */ /* 0x000fe20003800200 */
[----:B------:R-:W-:Y:S01]  /*0380*/  ISETP.NE.AND P2, PT, R4, RZ, PT ;  /* 0x000000ff0400720c */ /* 0x000fe20003f45270 */
[----:B-1----:R-:W-:-:S07]  /*0390*/  @!P0 DMUL R14, R14, R10 ;  /* 0x0000000a0e0e8228 */ /* 0x002fce0000000000 */
[----:B------:R2:W-:Y:S03]  /*03a0*/  @!P0 STG.E.64 desc[UR4][R12.64], R14 ;  /* 0x0000000e0c008986 */ /* 0x0005e6000c101b04 */
[----:B------:R-:W-:Y:S05]  /*03b0*/  @P1 BRA `(.L_x_1) ;  /* 0x00000000001c1947 */ /* 0x000fea0003800000 */
[----:B--2---:R-:W0:Y:S01]  /*03c0*/  LDC.64 R6, c[0x0][0x3a0] ;  /* 0x0000e800ff067b82 */ /* 0x004e220000000a00 */
[----:B------:R-:W-:Y:S01]  /*03d0*/  IMAD R3, R4, R3, R0 ;  /* 0x0000000304037224 */ /* 0x000fe200078e0200 */
[----:B------:R-:W1:Y:S03]  /*03e0*/  LDCU.64 UR6, c[0x0][0x3b0] ;  /* 0x00007600ff0677ac */ /* 0x000e660008000a00 */
[----:B0-----:R-:W-:-:S05]  /*03f0*/  IMAD.WIDE R2, R3, 0x8, R6 ;  /* 0x0000000803027825 */ /* 0x001fca00078e0206 */
[----:B------:R-:W1:Y:S02]  /*0400*/  LDG.E.64 R4, desc[UR4][R2.64] ;  /* 0x0000000402047981 */ /* 0x000e64000c1e1b00 */
[----:B-1----:R-:W-:-:S07]  /*0410*/  DMUL R4, R4, UR6 ;  /* 0x0000000604047c28 */ /* 0x002fce0008000000 */
[----:B------:R0:W-:Y:S04]  /*0420*/  STG.E.64 desc[UR4][R2.64], R4 ;  /* 0x0000000402007986 */ /* 0x0001e8000c101b04 */
.L_x_1:
[----:B------:R-:W-:Y:S05]  /*0430*/  BSYNC.RECONVERGENT B0 ;  /* 0x0000000000007941 */ /* 0x000fea0003800200 */
.L_x_0:
[----:B------:R-:W-:Y:S05]  /*0440*/  @P2 EXIT ;  /* 0x000000000000294d */ /* 0x000fea0003800000 */
[----:B0-----:R-:W0:Y:S01]  /*0450*/  LDC.64 R2, c[0x0][0x390] ;  /* 0x0000e400ff027b82 */ /* 0x001e220000000a00 */
[----:B------:R-:W1:Y:S01]  /*0460*/  LDCU.64 UR6, c[0x0][0x3a8] ;  /* 0x00007500ff0677ac */ /* 0x000e620008000a00 */
[----:B0-----:R-:W-:-:S05]  /*0470*/  IMAD.WIDE.U32 R2, R0, 0x8, R2 ;  /* 0x0000000800027825 */ /* 0x001fca00078e0002 */
[----:B------:R-:W1:Y:S02]  /*0480*/  LDG.E.64 R4, desc[UR4][R2.64] ;  /* 0x0000000402047981 */ /* 0x000e64000c1e1b00 */
[----:B-1----:R-:W-:-:S07]  /*0490*/  DMUL R4, R4, UR6 ;  /* 0x0000000604047c28 */ /* 0x002fce0008000000 */
[----:B------:R-:W-:Y:S01]  /*04a0*/  STG.E.64 desc[UR4][R2.64], R4 ;  /* 0x0000000402007986 */ /* 0x000fe2000c101b04 */
[----:B------:R-:W-:Y:S05]  /*04b0*/  EXIT ;  /* 0x000000000000794d */ /* 0x000fea0003800000 */
.L_x_2:
[----:B------:R-:W-:-:S00]  /*04c0*/  BRA `(.L_x_2) ;  /* 0xfffffffc00fc7947 */ /* 0x000fc0000383ffff */
[----:B------:R-:W-:-:S00]  /*04d0*/  NOP ;  /* 0x0000000000007918 */ /* 0x000fc00000000000 */
        /* <DEDUP_REMOVED lines=10> */
.L_x_12:


//--------------------- .text._Z10tlmScatteriiPdS_S_S_dd --------------------------
	.section	.text._Z10tlmScatteriiPdS_S_S_dd,"ax",@progbits
	.align	128
        .global         _Z10tlmScatteriiPdS_S_S_dd
        .type           _Z10tlmScatteriiPdS_S_S_dd,@function
        .size           _Z10tlmScatteriiPdS_S_S_dd,(.L_x_11 - _Z10tlmScatteriiPdS_S_S_dd)
        .other          _Z10tlmScatteriiPdS_S_S_dd,@"STO_CUDA_ENTRY STV_DEFAULT"
_Z10tlmScatteriiPdS_S_S_dd:
.text._Z10tlmScatteriiPdS_S_S_dd:
[----:B------:R-:W-:Y:S08]  /*0000*/  LDC R1, c[0x0][0x37c] ;  /* 0x0000df00ff017b82 */ /* 0x000ff00000000800 */
[----:B------:R-:W0:Y:S01]  /*0010*/  LDC.64 R2, c[0x0][0x380] ;  /* 0x0000e000ff027b82 */ /* 0x000e220000000a00 */
[----:B------:R-:W1:Y:S01]  /*0020*/  LDCU.64 UR4, c[0x0][0x358] ;  /* 0x00006b00ff0477ac */ /* 0x000e620008000a00 */
[----:B------:R-:W2:Y:S06]  /*0030*/  LDCU.64 UR8, c[0x0][0x3b0] ;  /* 0x00007600ff0877ac */ /* 0x000eac0008000a00 */
[----:B------:R-:W3:Y:S08]  /*0040*/  LDC.64 R6, c[0x0][0x388] ;  /* 0x0000e200ff067b82 */ /* 0x000ef00000000a00 */
[----:B------:R-:W4:Y:S01]  /*0050*/  LDC.64 R10, c[0x0][0x390] ;  /* 0x0000e400ff0a7b82 */ /* 0x000f220000000a00 */
[----:B0-----:R-:W-:-:S07]  /*0060*/  IMAD R25, R3, 0xa, RZ ;  /* 0x0000000a03197824 */ /* 0x001fce00078e02ff */
[----:B------:R-:W0:Y:S01]  /*0070*/  LDC.64 R12, c[0x0][0x398] ;  /* 0x0000e600ff0c7b82 */ /* 0x000e220000000a00 */
[----:B---3--:R-:W-:-:S05]  /*0080*/  IMAD.WIDE R4, R25, 0x8, R6 ;  /* 0x0000000819047825 */ /* 0x008fca00078e0206 */
[----:B-1----:R-:W2:Y:S01]  /*0090*/  LDG.E.64 R8, desc[UR4][R4.64+0x50] ;  /* 0x0000500404087981 */ /* 0x002ea2000c1e1b00 */
[----:B----4-:R-:W-:Y:S01]  /*00a0*/  IMAD.WIDE R16, R25, 0x8, R10 ;  /* 0x0000000819107825 */ /* 0x010fe200078e020a */
[----:B--2---:R-:W-:-:S07]  /*00b0*/  DADD R14, R8, UR8 ;  /* 0x00000008080e7e29 */ /* 0x004fce0008000000 */
[----:B------:R1:W-:Y:S04]  /*00c0*/  STG.E.64 desc[UR4][R4.64+0x50], R14 ;  /* 0x0000500e04007986 */ /* 0x0003e8000c101b04 */
[----:B------:R-:W2:Y:S01]  /*00d0*/  LDG.E.64 R8, desc[UR4][R16.64+0x50] ;  /* 0x0000500410087981 */ /* 0x000ea2000c1e1b00 */
[C---:B0-----:R-:W-:Y:S01]  /*00e0*/  IMAD.WIDE R20, R25.reuse, 0x8, R12 ;  /* 0x0000000819147825 */ /* 0x041fe200078e020c */
[----:B--2---:R-:W-:Y:S01]  /*00f0*/  DADD R18, R8, -UR8 ;  /* 0x8000000808127e29 */ /* 0x004fe20008000000 */
[----:B------:R-:W0:Y:S06]  /*0100*/  LDC.64 R8, c[0x0][0x3a0] ;  /* 0x0000e800ff087b82 */ /* 0x000e2c0000000a00 */
[----:B------:R2:W-:Y:S04]  /*0110*/  STG.E.64 desc[UR4][R16.64+0x50], R18 ;  /* 0x0000501210007986 */ /* 0x0005e8000c101b04 */
[----:B------:R-:W3:Y:S01]  /*0120*/  LDG.E.64 R22, desc[UR4][R20.64+0x50] ;  /* 0x0000500414167981 */ /* 0x000ee2000c1e1b00 */
[----:B0-----:R-:W-:Y:S01]  /*0130*/  IMAD.WIDE R24, R25, 0x8, R8 ;  /* 0x0000000819187825 */ /* 0x001fe200078e0208 */
[----:B------:R-:W0:Y:S01]  /*0140*/  S2R R27, SR_TID.Y ;  /* 0x00000000001b7919 */ /* 0x000e220000002200 */
[----:B------:R-:W4:Y:S01]  /*0150*/  LDC R0, c[0x0][0x360] ;  /* 0x0000d800ff007b82 */ /* 0x000f220000000800 */
[----:B-1----:R-:W4:Y:S07]  /*0160*/  S2R R15, SR_TID.X ;  /* 0x00000000000f7919 */ /* 0x002f2e0000002100 */
[----:B------:R-:W0:Y:S01]  /*0170*/  S2UR UR7, SR_CTAID.Y ;  /* 0x00000000000779c3 */ /* 0x000e220000002600 */
[----:B---3--:R-:W-:-:S07]  /*0180*/  DADD R22, R22, -UR8 ;  /* 0x8000000816167e29 */ /* 0x008fce0008000000 */
[----:B------:R2:W-:Y:S04]  /*0190*/  STG.E.64 desc[UR4][R20.64+0x50], R22 ;  /* 0x0000501614007986 */ /* 0x0005e8000c101b04 */
[----:B------:R-:W3:Y:S01]  /*01a0*/  LDG.E.64 R4, desc[UR4][R24.64+0x50] ;  /* 0x0000500418047981 */ /* 0x000ee2000c1e1b00 */
[----:B------:R-:W0:Y:S08]  /*01b0*/  LDC R14, c[0x0][0x364] ;  /* 0x0000d900ff0e7b82 */ /* 0x000e300000000800 */
[----:B------:R-:W4:Y:S01]  /*01c0*/  S2UR UR6, SR_CTAID.X ;  /* 0x00000000000679c3 */ /* 0x000f220000002500 */
[----:B0-----:R-:W-:-:S05]  /*01d0*/  IMAD R14, R14, UR7, R27 ;  /* 0x000000070e0e7c24 */ /* 0x001fca000f8e021b */
[----:B------:R-:W-:Y:S01]  /*01e0*/  ISETP.GE.AND P0, PT, R14, R3, PT ;  /* 0x000000030e00720c */ /* 0x000fe20003f06270 */
[----:B----4-:R-:W-:-:S05]  /*01f0*/  IMAD R0, R0, UR6, R15 ;  /* 0x0000000600007c24 */ /* 0x010fca000f8e020f */
[----:B------:R-:W-:Y:S01]  /*0200*/  ISETP.GE.OR P0, PT, R0, R2, P0 ;  /* 0x000000020000720c */ /* 0x000fe20000706670 */
[----:B---3--:R-:W-:-:S07]  /*0210*/  DADD R4, R4, UR8 ;  /* 0x0000000804047e29 */ /* 0x008fce0008000000 */
[----:B------:R2:W-:Y:S05]  /*0220*/  STG.E.64 desc[UR4][R24.64+0x50], R4 ;  /* 0x0000500418007986 */ /* 0x0005ea000c101b04 */
[----:B------:R-:W-:Y:S05]  /*0230*/  @P0 EXIT ;  /* 0x000000000000094d */ /* 0x000fea0003800000 */
[----:B------:R-:W-:Y:S01]  /*0240*/  IMAD R15, R0, R3, R14 ;  /* 0x00000003000f7224 */ /* 0x000fe200078e020e */
[----:B--2---:R-:W0:Y:S03]  /*0250*/  LDC.64 R16, c[0x0][0x3a8] ;  /* 0x0000ea00ff107b82 */ /* 0x004e260000000a00 */
[----:B------:R-:W-:-:S05]  /*0260*/  IMAD.WIDE R6, R15, 0x8, R6 ;  /* 0x000000080f067825 */ /* 0x000fca00078e0206 */
[----:B------:R-:W2:Y:S01]  /*0270*/  LDG.E.64 R4, desc[UR4][R6.64] ;  /* 0x0000000406047981 */ /* 0x000ea2000c1e1b00 */
[----:B------:R-:W-:-:S04]  /*0280*/  IMAD.WIDE R10, R15, 0x8, R10 ;  /* 0x000000080f0a7825 */ /* 0x000fc800078e020a */
[C---:B------:R-:W-:Y:S01]  /*0290*/  IMAD.WIDE R8, R15.reuse, 0x8, R8 ;  /* 0x000000080f087825 */ /* 0x040fe200078e0208 */
[----:B------:R-:W3:Y:S04]  /*02a0*/  LDG.E.64 R18, desc[UR4][R10.64] ;  /* 0x000000040a127981 */ /* 0x000ee8000c1e1b00 */
[----:B------:R-:W4:Y:S01]  /*02b0*/  LDG.E.64 R2, desc[UR4][R8.64] ;  /* 0x0000000408027981 */ /* 0x000f22000c1e1b00 */
[----:B------:R-:W-:-:S05]  /*02c0*/  IMAD.WIDE R12, R15, 0x8, R12 ;  /* 0x000000080f0c7825 */ /* 0x000fca00078e020c */
[----:B------:R-:W5:Y:S01]  /*02d0*/  LDG.E.64 R20, desc[UR4][R12.64] ;  /* 0x000000040c147981 */ /* 0x000f62000c1e1b00 */
[----:B0-----:R-:W-:Y:S01]  /*02e0*/  DMUL R16, R16, 4 ;  /* 0x4010000010107828 */ /* 0x001fe20000000000 */
[----:B------:R-:W-:Y:S01]  /*02f0*/  IMAD.MOV.U32 R22, RZ, RZ, 0x1 ;  /* 0x00000001ff167424 */ /* 0x000fe200078e00ff */
[----:B------:R-:W-:Y:S04]  /*0300*/  BSSY.RECONVERGENT B0, `(.L_x_3) ;  /* 0x0000018000007945 */ /* 0x000fe80003800200 */
[----:B------:R-:W0:Y:S02]  /*0310*/  MUFU.RCP64H R23, R17 ;  /* 0x0000001100177308 */ /* 0x000e240000001800 */
[----:B0-----:R-:W-:-:S08]  /*0320*/  DFMA R24, -R16, R22, 1 ;  /* 0x3ff000001018742b */ /* 0x001fd00000000116 */
[----:B------:R-:W-:-:S08]  /*0330*/  DFMA R24, R24, R24, R24 ;  /* 0x000000181818722b */ /* 0x000fd00000000018 */
[----:B------:R-:W-:Y:S02]  /*0340*/  DFMA R24, R22, R24, R22 ;  /* 0x000000181618722b */ /* 0x000fe40000000016 */
[----:B--2---:R-:W-:Y:S02]  /*0350*/  DADD R14, R4, R4 ;  /* 0x00000000040e7229 */ /* 0x004fe40000000004 */
[----:B---3--:R-:W-:-:S06]  /*0360*/  DADD R18, R18, R18 ;  /* 0x0000000012127229 */ /* 0x008fcc0000000012 */
[----:B----4-:R-:W-:Y:S02]  /*0370*/  DFMA R2, R2, 2, R14 ;  /* 0x400000000202782b */ /* 0x010fe4000000000e */
[----:B-----5:R-:W-:-:S06]  /*0380*/  DADD R20, R20, R20 ;  /* 0x0000000014147229 */ /* 0x020fcc0000000014 */
[----:B------:R-:W-:Y:S02]  /*0390*/  DADD R2, R2, -R18 ;  /* 0x0000000002027229 */ /* 0x000fe40000000812 */
[----:B------:R-:W-:-:S06]  /*03a0*/  DFMA R18, -R16, R24, 1 ;  /* 0x3ff000001012742b */ /* 0x000fcc0000000118 */
[----:B------:R-:W-:Y:S02]  /*03b0*/  DADD R20, R2, -R20 ;  /* 0x0000000002147229 */ /* 0x000fe40000000814 */
[----:B------:R-:W-:-:S08]  /*03c0*/  DFMA R18, R24, R18, R24 ;  /* 0x000000121812722b */ /* 0x000fd00000000018 */
[----:B------:R-:W-:Y:S01]  /*03d0*/  DMUL R2, R20, R18 ;  /* 0x0000001214027228 */ /* 0x000fe20000000000 */
[----:B------:R-:W-:-:S07]  /*03e0*/  FSETP.GEU.AND P1, PT, |R21|, 6.5827683646048100446e-37, PT ;  /* 0x036000001500780b */ /* 0x000fce0003f2e200 */
[----:B------:R-:W-:-:S08]  /*03f0*/  DFMA R22, -R16, R2, R20 ;  /* 0x000000021016722b */ /* 0x000fd00000000114 */
[----:B------:R-:W-:-:S10]  /*0400*/  DFMA R2, R18, R22, R2 ;  /* 0x000000161202722b */ /* 0x000fd40000000002 */
[----:B------:R-:W-:-:S05]  /*0410*/  FFMA R0, RZ, R17, R3 ;  /* 0x00000011ff007223 */ /* 0x000fca0000000003 */
[----:B------:R-:W-:-:S13]  /*0420*/  FSETP.GT.AND P0, PT, |R0|, 1.469367938527859385e-39, PT ;  /* 0x001000000000780b */ /* 0x000fda0003f04200 */
[----:B------:R-:W-:Y:S05]  /*0430*/  @P0 BRA P1, `(.L_x_4) ;  /* 0x0000000000100947 */ /* 0x000fea0000800000 */
[----:B------:R-:W-:-:S07]  /*0440*/  MOV R0, 0x460 ;  /* 0x0000046000007802 */ /* 0x000fce0000000f00 */
[----:B------:R-:W-:Y:S05]  /*0450*/  CALL.REL.NOINC `($__internal_0_$__cuda_sm20_div_rn_f64_full) ;  /* 0x0000000000587944 */ /* 0x000fea0003c00000 */
[----:B------:R-:W-:Y:S02]  /*0460*/  IMAD.MOV.U32 R2, RZ, RZ, R22 ;  /* 0x000000ffff027224 */ /* 0x000fe400078e0016 */
[----:B------:R-:W-:-:S07]  /*0470*/  IMAD.MOV.U32 R3, RZ, RZ, R23 ;  /* 0x000000ffff037224 */ /* 0x000fce00078e0017 */
.L_x_4:
[----:B------:R-:W-:Y:S05]  /*0480*/  BSYNC.RECONVERGENT B0 ;  /* 0x0000000000007941 */ /* 0x000fea0003800200 */
.L_x_3:
[----:B------:R-:W0:Y:S02]  /*0490*/  LDCU.64 UR6, c[0x0][0x3a8] ;  /* 0x00007500ff0677ac */ /* 0x000e240008000a00 */
[----:B0-----:R-:W-:-:S08]  /*04a0*/  DMUL R2, R2, UR6 ;  /* 0x0000000602027c28 */ /* 0x001fd00008000000 */
[----:B------:R-:W-:-:S08]  /*04b0*/  DADD R14, R14, -R2 ;  /* 0x000000000e0e7229 */ /* 0x000fd00000000802 */
[----:B------:R-:W-:-:S07]  /*04c0*/  DADD R14, -R4, R14 ;  /* 0x00000000040e7229 */ /* 0x000fce000000010e */
[----:B------:R-:W-:Y:S04]  /*04d0*/  STG.E.64 desc[UR4][R6.64], R14 ;  /* 0x0000000e06007986 */ /* 0x000fe8000c101b04 */
[----:B------:R-:W2:Y:S02]  /*04e0*/  LDG.E.64 R4, desc[UR4][R10.64] ;  /* 0x000000040a047981 */ /* 0x000ea4000c1e1b00 */
[----:B--2---:R-:W-:-:S08]  /*04f0*/  DFMA R16, R4, 2, R2 ;  /* 0x400000000410782b */ /* 0x004fd00000000002 */
[----:B------:R-:W-:-:S07]  /*0500*/  DADD R16, -R4, R16 ;  /* 0x0000000004107229 */ /* 0x000fce0000000110 */
[----:B------:R-:W-:Y:S04]  /*0510*/  STG.E.64 desc[UR4][R10.64], R16 ;  /* 0x000000100a007986 */ /* 0x000fe8000c101b04 */
[----:B------:R-:W2:Y:S02]  /*0520*/  LDG.E.64 R4, desc[UR4][R12.64] ;  /* 0x000000040c047981 */ /* 0x000ea4000c1e1b00 */
[----:B--2---:R-:W-:-:S08]  /*0530*/  DFMA R18, R4, 2, R2 ;  /* 0x400000000412782b */ /* 0x004fd00000000002 */
[----:B------:R-:W-:-:S07]  /*0540*/  DADD R18, -R4, R18 ;  /* 0x0000000004127229 */ /* 0x000fce0000000112 */
[----:B------:R-:W-:Y:S04]  /*0550*/  STG.E.64 desc[UR4][R12.64], R18 ;  /* 0x000000120c007986 */ /* 0x000fe8000c101b04 */
[----:B------:R-:W2:Y:S02]  /*0560*/  LDG.E.64 R4, desc[UR4][R8.64] ;  /* 0x0000000408047981 */ /* 0x000ea4000c1e1b00 */
[----:B--2---:R-:W-:-:S08]  /*0570*/  DADD R20, R4, R4 ;  /* 0x0000000004147229 */ /* 0x004fd00000000004 */
[----:B------:R-:W-:-:S08]  /*0580*/  DADD R20, -R2, R20 ;  /* 0x0000000002147229 */ /* 0x000fd00000000114 */
[----:B------:R-:W-:-:S07]  /*0590*/  DADD R20, -R4, R20 ;  /* 0x0000000004147229 */ /* 0x000fce0000000114 */
[----:B------:R-:W-:Y:S01]  /*05a0*/  STG.E.64 desc[UR4][R8.64], R20 ;  /* 0x0000001408007986 */ /* 0x000fe2000c101b04 */
[----:B------:R-:W-:Y:S05]  /*05b0*/  EXIT ;  /* 0x000000000000794d */ /* 0x000fea0003800000 */
        .weak           $__internal_0_$__cuda_sm20_div_rn_f64_full
        .type           $__internal_0_$__cuda_sm20_div_rn_f64_full,@function
        .size           $__internal_0_$__cuda_sm20_div_rn_f64_full,(.L_x_11 - $__internal_0_$__cuda_sm20_div_rn_f64_full)
$__internal_0_$__cuda_sm20_div_rn_f64_full:
[----:B------:R-:W-:Y:S01]  /*05c0*/  IMAD.MOV.U32 R3, RZ, RZ, R21 ;  /* 0x000000ffff037224 */ /* 0x000fe200078e0015 */
[C---:B------:R-:W-:Y:S01]  /*05d0*/  FSETP.GEU.AND P0, PT, |R17|.reuse, 1.469367938527859385e-39, PT ;  /* 0x001000001100780b */ /* 0x040fe20003f0e200 */
[----:B------:R-:W-:Y:S01]  /*05e0*/  IMAD.MOV.U32 R23, RZ, RZ, 0x1ca00000 ;  /* 0x1ca00000ff177424 */ /* 0x000fe200078e00ff */
[----:B------:R-:W-:Y:S01]  /*05f0*/  LOP3.LUT R18, R17, 0x800fffff, RZ, 0xc0, !PT ;  /* 0x800fffff11127812 */ /* 0x000fe200078ec0ff */
[----:B------:R-:W-:Y:S01]  /*0600*/  IMAD.MOV.U32 R2, RZ, RZ, R20 ;  /* 0x000000ffff027224 */ /* 0x000fe200078e0014 */
[C---:B------:R-:W-:Y:S01]  /*0610*/  FSETP.GEU.AND P2, PT, |R3|.reuse, 1.469367938527859385e-39, PT ;  /* 0x001000000300780b */ /* 0x040fe20003f4e200 */
[----:B------:R-:W-:Y:S01]  /*0620*/  IMAD.MOV.U32 R26, RZ, RZ, 0x1 ;  /* 0x00000001ff1a7424 */ /* 0x000fe200078e00ff */
[----:B------:R-:W-:Y:S01]  /*0630*/  LOP3.LUT R19, R18, 0x3ff00000, RZ, 0xfc, !PT ;  /* 0x3ff0000012137812 */ /* 0x000fe200078efcff */
[----:B------:R-:W-:Y:S01]  /*0640*/  IMAD.MOV.U32 R18, RZ, RZ, R16 ;  /* 0x000000ffff127224 */ /* 0x000fe200078e0010 */
[----:B------:R-:W-:Y:S01]  /*0650*/  LOP3.LUT R22, R3, 0x7ff00000, RZ, 0xc0, !PT ;  /* 0x7ff0000003167812 */ /* 0x000fe200078ec0ff */
[----:B------:R-:W-:Y:S01]  /*0660*/  IMAD.MOV.U32 R20, RZ, RZ, R2 ;  /* 0x000000ffff147224 */ /* 0x000fe200078e0002 */
[----:B------:R-:W-:Y:S01]  /*0670*/  LOP3.LUT R25, R17, 0x7ff00000, RZ, 0xc0, !PT ;  /* 0x7ff0000011197812 */ /* 0x000fe200078ec0ff */
[----:B------:R-:W-:Y:S02]  /*0680*/  BSSY.RECONVERGENT B1, `(.L_x_5) ;  /* 0x000004d000017945 */ /* 0x000fe40003800200 */
[----:B------:R-:W-:Y:S01]  /*0690*/  @!P0 DMUL R18, R16, 8.98846567431157953865e+307 ;  /* 0x7fe0000010128828 */ /* 0x000fe20000000000 */
[----:B------:R-:W-:Y:S01]  /*06a0*/  ISETP.GE.U32.AND P1, PT, R22, R25, PT ;  /* 0x000000191600720c */ /* 0x000fe20003f26070 */
[----:B------:R-:W-:-:S02]  /*06b0*/  IMAD.MOV.U32 R24, RZ, RZ, R22 ;  /* 0x000000ffff187224 */ /* 0x000fc400078e0016 */
[----:B------:R-:W-:Y:S01]  /*06c0*/  @!P2 LOP3.LUT R21, R17, 0x7ff00000, RZ, 0xc0, !PT ;  /* 0x7ff000001115a812 */ /* 0x000fe200078ec0ff */
[----:B------:R-:W-:Y:S01]  /*06d0*/  @!P2 IMAD.MOV.U32 R28, RZ, RZ, RZ ;  /* 0x000000ffff1ca224 */ /* 0x000fe200078e00ff */
[----:B------:R-:W0:Y:S02]  /*06e0*/  MUFU.RCP64H R27, R19 ;  /* 0x00000013001b7308 */ /* 0x000e240000001800 */
[----:B------:R-:W-:Y:S02]  /*06f0*/  @!P2 ISETP.GE.U32.AND P3, PT, R22, R21, PT ;  /* 0x000000151600a20c */ /* 0x000fe40003f66070 */
[C---:B------:R-:W-:Y:S02]  /*0700*/  SEL R21, R23.reuse, 0x63400000, !P1 ;  /* 0x6340000017157807 */ /* 0x040fe40004800000 */
[----:B------:R-:W-:Y:S02]  /*0710*/  @!P2 SEL R29, R23, 0x63400000, !P3 ;  /* 0x63400000171da807 */ /* 0x000fe40005800000 */
[----:B------:R-:W-:-:S02]  /*0720*/  LOP3.LUT R21, R21, 0x800fffff, R3, 0xf8, !PT ;  /* 0x800fffff15157812 */ /* 0x000fc400078ef803 */
[----:B------:R-:W-:Y:S02]  /*0730*/  @!P2 LOP3.LUT R29, R29, 0x80000000, R3, 0xf8, !PT ;  /* 0x800000001d1da812 */ /* 0x000fe400078ef803 */
[----:B------:R-:W-:Y:S02]  /*0740*/  @!P0 LOP3.LUT R25, R19, 0x7ff00000, RZ, 0xc0, !PT ;  /* 0x7ff0000013198812 */ /* 0x000fe400078ec0ff */
[----:B------:R-:W-:-:S06]  /*0750*/  @!P2 LOP3.LUT R29, R29, 0x100000, RZ, 0xfc, !PT ;  /* 0x001000001d1da812 */ /* 0x000fcc00078efcff */
[----:B------:R-:W-:Y:S02]  /*0760*/  @!P2 DFMA R20, R20, 2, -R28 ;  /* 0x400000001414a82b */ /* 0x000fe4000000081c */
[----:B0-----:R-:W-:-:S08]  /*0770*/  DFMA R28, R26, -R18, 1 ;  /* 0x3ff000001a1c742b */ /* 0x001fd00000000812 */
[----:B------:R-:W-:Y:S01]  /*0780*/  DFMA R28, R28, R28, R28 ;  /* 0x0000001c1c1c722b */ /* 0x000fe2000000001c */
[----:B------:R-:W-:-:S07]  /*0790*/  @!P2 LOP3.LUT R24, R21, 0x7ff00000, RZ, 0xc0, !PT ;  /* 0x7ff000001518a812 */ /* 0x000fce00078ec0ff */
[----:B------:R-:W-:-:S08]  /*07a0*/  DFMA R28, R26, R28, R26 ;  /* 0x0000001c1a1c722b */ /* 0x000fd0000000001a */
[----:B------:R-:W-:-:S08]  /*07b0*/  DFMA R26, R28, -R18, 1 ;  /* 0x3ff000001c1a742b */ /* 0x000fd00000000812 */
[----:B------:R-:W-:-:S08]  /*07c0*/  DFMA R26, R28, R26, R28 ;  /* 0x0000001a1c1a722b */ /* 0x000fd0000000001c */
[----:B------:R-:W-:-:S08]  /*07d0*/  DMUL R28, R26, R20 ;  /* 0x000000141a1c7228 */ /* 0x000fd00000000000 */
[----:B------:R-:W-:-:S08]  /*07e0*/  DFMA R30, R28, -R18, R20 ;  /* 0x800000121c1e722b */ /* 0x000fd00000000014 */
[----:B------:R-:W-:Y:S01]  /*07f0*/  DFMA R26, R26, R30, R28 ;  /* 0x0000001e1a1a722b */ /* 0x000fe2000000001c */
[----:B------:R-:W-:-:S05]  /*0800*/  VIADD R28, R24, 0xffffffff ;  /* 0xffffffff181c7836 */ /* 0x000fca0000000000 */
[----:B------:R-:W-:Y:S01]  /*0810*/  ISETP.GT.U32.AND P0, PT, R28, 0x7feffffe, PT ;  /* 0x7feffffe1c00780c */ /* 0x000fe20003f04070 */
[----:B------:R-:W-:-:S05]  /*0820*/  VIADD R28, R25, 0xffffffff ;  /* 0xffffffff191c7836 */ /* 0x000fca0000000000 */
[----:B------:R-:W-:-:S13]  /*0830*/  ISETP.GT.U32.OR P0, PT, R28, 0x7feffffe, P0 ;  /* 0x7feffffe1c00780c */ /* 0x000fda0000704470 */
[----:B------:R-:W-:Y:S05]  /*0840*/  @P0 BRA `(.L_x_6) ;  /* 0x00000000006c0947 */ /* 0x000fea0003800000 */
[----:B------:R-:W-:-:S04]  /*0850*/  LOP3.LUT R3, R17, 0x7ff00000, RZ, 0xc0, !PT ;  /* 0x7ff0000011037812 */ /* 0x000fc800078ec0ff */
[CC--:B------:R-:W-:Y:S02]  /*0860*/  VIADDMNMX R2, R22.reuse, -R3.reuse, 0xb9600000, !PT ;  /* 0xb960000016027446 */ /* 0x0c0fe40007800903 */
[----:B------:R-:W-:Y:S02]  /*0870*/  ISETP.GE.U32.AND P0, PT, R22, R3, PT ;  /* 0x000000031600720c */ /* 0x000fe40003f06070 */
[----:B------:R-:W-:Y:S02]  /*0880*/  VIMNMX R2, PT, PT, R2, 0x46a00000, PT ;  /* 0x46a0000002027848 */ /* 0x000fe40003fe0100 */
[----:B------:R-:W-:-:S05]  /*0890*/  SEL R23, R23, 0x63400000, !P0 ;  /* 0x6340000017177807 */ /* 0x000fca0004000000 */
[----:B------:R-:W-:Y:S02]  /*08a0*/  IMAD.IADD R24, R2, 0x1, -R23 ;  /* 0x0000000102187824 */ /* 0x000fe400078e0a17 */
[----:B------:R-:W-:Y:S02]  /*08b0*/  IMAD.MOV.U32 R2, RZ, RZ, RZ ;  /* 0x000000ffff027224 */ /* 0x000fe400078e00ff */
[----:B------:R-:W-:-:S06]  /*08c0*/  VIADD R3, R24, 0x7fe00000 ;  /* 0x7fe0000018037836 */ /* 0x000fcc0000000000 */
[----:B------:R-:W-:-:S10]  /*08d0*/  DMUL R22, R26, R2 ;  /* 0x000000021a167228 */ /* 0x000fd40000000000 */
[----:B------:R-:W-:-:S13]  /*08e0*/  FSETP.GTU.AND P0, PT, |R23|, 1.469367938527859385e-39, PT ;  /* 0x001000001700780b */ /* 0x000fda0003f0c200 */
[----:B------:R-:W-:Y:S05]  /*08f0*/  @P0 BRA `(.L_x_7) ;  /* 0x0000000000940947 */ /* 0x000fea0003800000 */
[----:B------:R-:W-:Y:S01]  /*0900*/  DFMA R18, R26, -R18, R20 ;  /* 0x800000121a12722b */ /* 0x000fe20000000014 */
[----:B------:R-:W-:-:S09]  /*0910*/  IMAD.MOV.U32 R2, RZ, RZ, RZ ;  /* 0x000000ffff027224 */ /* 0x000fd200078e00ff */
[C---:B------:R-:W-:Y:S02]  /*0920*/  FSETP.NEU.AND P0, PT, R19.reuse, RZ, PT ;  /* 0x000000ff1300720b */ /* 0x040fe40003f0d000 */
[----:B------:R-:W-:-:S04]  /*0930*/  LOP3.LUT R21, R19, 0x80000000, R17, 0x48, !PT ;  /* 0x8000000013157812 */ /* 0x000fc800078e4811 */
[----:B------:R-:W-:-:S07]  /*0940*/  LOP3.LUT R3, R21, R3, RZ, 0xfc, !PT ;  /* 0x0000000315037212 */ /* 0x000fce00078efcff */
[----:B------:R-:W-:Y:S05]  /*0950*/  @!P0 BRA `(.L_x_7) ;  /* 0x00000000007c8947 */ /* 0x000fea0003800000 */
[----:B------:R-:W-:Y:S01]  /*0960*/  IMAD.MOV R17, RZ, RZ, -R24 ;  /* 0x000000ffff117224 */ /* 0x000fe200078e0a18 */
[----:B------:R-:W-:Y:S01]  /*0970*/  DMUL.RP R2, R26, R2 ;  /* 0x000000021a027228 */ /* 0x000fe20000008000 */
[----:B------:R-:W-:-:S06]  /*0980*/  IMAD.MOV.U32 R16, RZ, RZ, RZ ;  /* 0x000000ffff107224 */ /* 0x000fcc00078e00ff */
[----:B------:R-:W-:-:S03]  /*0990*/  DFMA R16, R22, -R16, R26 ;  /* 0x800000101610722b */ /* 0x000fc6000000001a */
[----:B------:R-:W-:-:S03]  /*09a0*/  LOP3.LUT R21, R3, R21, RZ, 0x3c, !PT ;  /* 0x0000001503157212 */ /* 0x000fc600078e3cff */
[----:B------:R-:W-:-:S04]  /*09b0*/  IADD3 R16, PT, PT, -R24, -0x43300000, RZ ;  /* 0xbcd0000018107810 */ /* 0x000fc80007ffe1ff */
[----:B------:R-:W-:-:S04]  /*09c0*/  FSETP.NEU.AND P0, PT, |R17|, R16, PT ;  /* 0x000000101100720b */ /* 0x000fc80003f0d200 */
[----:B------:R-:W-:Y:S02]  /*09d0*/  FSEL R22, R2, R22, !P0 ;  /* 0x0000001602167208 */ /* 0x000fe40004000000 */
[----:B------:R-:W-:Y:S01]  /*09e0*/  FSEL R23, R21, R23, !P0 ;  /* 0x0000001715177208 */ /* 0x000fe20004000000 */
[----:B------:R-:W-:Y:S06]  /*09f0*/  BRA `(.L_x_7) ;  /* 0x0000000000547947 */ /* 0x000fec0003800000 */
.L_x_6:
[----:B------:R-:W-:-:S14]  /*0a00*/  DSETP.NAN.AND P0, PT, R2, R2, PT ;  /* 0x000000020200722a */ /* 0x000fdc0003f08000 */
[----:B------:R-:W-:Y:S05]  /*0a10*/  @P0 BRA `(.L_x_8) ;  /* 0x0000000000440947 */ /* 0x000fea0003800000 */
[----:B------:R-:W-:-:S14]  /*0a20*/  DSETP.NAN.AND P0, PT, R16, R16, PT ;  /* 0x000000101000722a */ /* 0x000fdc0003f08000 */
[----:B------:R-:W-:Y:S05]  /*0a30*/  @P0 BRA `(.L_x_9) ;  /* 0x0000000000300947 */ /* 0x000fea0003800000 */
[----:B------:R-:W-:Y:S01]  /*0a40*/  ISETP.NE.AND P0, PT, R24, R25, PT ;  /* 0x000000191800720c */ /* 0x000fe20003f05270 */
[----:B------:R-:W-:Y:S02]  /*0a50*/  IMAD.MOV.U32 R22, RZ, RZ, 0x0 ;  /* 0x00000000ff167424 */ /* 0x000fe400078e00ff */
[----:B------:R-:W-:-:S10]  /*0a60*/  IMAD.MOV.U32 R23, RZ, RZ, -0x80000 ;  /* 0xfff80000ff177424 */ /* 0x000fd400078e00ff */
[----:B------:R-:W-:Y:S05]  /*0a70*/  @!P0 BRA `(.L_x_7) ;  /* 0x0000000000348947 */ /* 0x000fea0003800000 */
[----:B------:R-:W-:Y:S02]  /*0a80*/  ISETP.NE.AND P0, PT, R24, 0x7ff00000, PT ;  /* 0x7ff000001800780c */ /* 0x000fe40003f05270 */
[----:B------:R-:W-:Y:S02]  /*0a90*/  LOP3.LUT R23, R3, 0x80000000, R17, 0x48, !PT ;  /* 0x8000000003177812 */ /* 0x000fe400078e4811 */
[----:B------:R-:W-:-:S13]  /*0aa0*/  ISETP.EQ.OR P0, PT, R25, RZ, !P0 ;  /* 0x000000ff1900720c */ /* 0x000fda0004702670 */
[----:B------:R-:W-:Y:S01]  /*0ab0*/  @P0 LOP3.LUT R2, R23, 0x7ff00000, RZ, 0xfc, !PT ;  /* 0x7ff0000017020812 */ /* 0x000fe200078efcff */
[----:B------:R-:W-:Y:S02]  /*0ac0*/  @!P0 IMAD.MOV.U32 R22, RZ, RZ, RZ ;  /* 0x000000ffff168224 */ /* 0x000fe400078e00ff */
[----:B------:R-:W-:Y:S02]  /*0ad0*/  @P0 IMAD.MOV.U32 R22, RZ, RZ, RZ ;  /* 0x000000ffff160224 */ /* 0x000fe400078e00ff */
[----:B------:R-:W-:Y:S01]  /*0ae0*/  @P0 IMAD.MOV.U32 R23, RZ, RZ, R2 ;  /* 0x000000ffff170224 */ /* 0x000fe200078e0002 */
[----:B------:R-:W-:Y:S06]  /*0af0*/  BRA `(.L_x_7) ;  /* 0x0000000000147947 */ /* 0x000fec0003800000 */
.L_x_9:
[----:B------:R-:W-:Y:S01]  /*0b00*/  LOP3.LUT R23, R17, 0x80000, RZ, 0xfc, !PT ;  /* 0x0008000011177812 */ /* 0x000fe200078efcff */
[----:B------:R-:W-:Y:S01]  /*0b10*/  IMAD.MOV.U32 R22, RZ, RZ, R16 ;  /* 0x000000ffff167224 */ /* 0x000fe200078e0010 */
[----:B------:R-:W-:Y:S06]  /*0b20*/  BRA `(.L_x_7) ;  /* 0x0000000000087947 */ /* 0x000fec0003800000 */
.L_x_8:
[----:B------:R-:W-:Y:S01]  /*0b30*/  LOP3.LUT R23, R3, 0x80000, RZ, 0xfc, !PT ;  /* 0x0008000003177812 */ /* 0x000fe200078efcff */
[----:B------:R-:W-:-:S07]  /*0b40*/  IMAD.MOV.U32 R22, RZ, RZ, R2 ;  /* 0x000000ffff167224 */ /* 0x000fce00078e0002 */
.L_x_7:
[----:B------:R-:W-:Y:S05]  /*0b50*/  BSYNC.RECONVERGENT B1 ;  /* 0x0000000000017941 */ /* 0x000fea0003800200 */
.L_x_5:
[----:B------:R-:W-:Y:S02]  /*0b60*/  IMAD.MOV.U32 R2, RZ, RZ, R0 ;  /* 0x000000ffff027224 */ /* 0x000fe400078e0000 */
[----:B------:R-:W-:-:S04]  /*0b70*/  IMAD.MOV.U32 R3, RZ, RZ, 0x0 ;  /* 0x00000000ff037424 */ /* 0x000fc800078e00ff */
[----:B------:R-:W-:Y:S05]  /*0b80*/  RET.REL.NODEC R2 `(_Z10tlmScatteriiPdS_S_S_dd) ;  /* 0xfffffff4021c7950 */ /* 0x000fea0003c3ffff */
.L_x_10:
        /* <DEDUP_REMOVED lines=15> */
.L_x_11:


//--------------------- .nv.shared.reserved.0     --------------------------
	.section	.nv.shared.reserved.0,"aw",@nobits
	.weak		__nv_reservedSMEM_offset_0_alias
	.size		__nv_reservedSMEM_offset_0_alias, 0, 64
	.other		__nv_reservedSMEM_offset_0_alias,@"STO_CUDA_RESERVED_SHARED STV_DEFAULT"
__nv_reservedSMEM_offset_0_alias:
	.zero		0
	.zero		64


//--------------------- .nv.constant0._Z10tlmConnectiiPdS_S_S_dddd --------------------------
	.section	.nv.constant0._Z10tlmConnectiiPdS_S_S_dddd,"a",@progbits
	.sectionflags	@""
	.align	4
.nv.constant0._Z10tlmConnectiiPdS_S_S_dddd:
	.zero		968


//--------------------- .nv.constant0._Z10tlmScatteriiPdS_S_S_dd --------------------------
	.section	.nv.constant0._Z10tlmScatteriiPdS_S_S_dd,"a",@progbits
	.sectionflags	@""
	.align	4
.nv.constant0._Z10tlmScatteriiPdS_S_S_dd:
	.zero		952


//--------------------- SYMBOLS --------------------------

	.type		.nv.reservedSmem.offset0,@object
	.size		.nv.reservedSmem.offset0,0x4
